//
// Generated by NVIDIA NVVM Compiler
//
// Compiler Build ID: CL-36424714
// Cuda compilation tools, release 13.0, V13.0.88
// Based on NVVM 20.0.0
//

.version 9.0
.target sm_100
.address_size 64

	// .globl	_Z9diffusionPjPA64_A64_fS2_fPii

.visible .entry _Z9diffusionPjPA64_A64_fS2_fPii(
	.param .u64 .ptr .align 1 _Z9diffusionPjPA64_A64_fS2_fPii_param_0,
	.param .u64 .ptr .align 1 _Z9diffusionPjPA64_A64_fS2_fPii_param_1,
	.param .u64 .ptr .align 1 _Z9diffusionPjPA64_A64_fS2_fPii_param_2,
	.param .f32 _Z9diffusionPjPA64_A64_fS2_fPii_param_3,
	.param .u64 .ptr .align 1 _Z9diffusionPjPA64_A64_fS2_fPii_param_4,
	.param .u32 _Z9diffusionPjPA64_A64_fS2_fPii_param_5
)
{
	.reg .pred 	%p<19>;
	.reg .b32 	%r<41>;
	.reg .b32 	%f<28>;
	.reg .b64 	%rd<40>;

	ld.param.u64 	%rd12, [_Z9diffusionPjPA64_A64_fS2_fPii_param_0];
	ld.param.u64 	%rd13, [_Z9diffusionPjPA64_A64_fS2_fPii_param_1];
	ld.param.u64 	%rd14, [_Z9diffusionPjPA64_A64_fS2_fPii_param_2];
	ld.param.f32 	%f1, [_Z9diffusionPjPA64_A64_fS2_fPii_param_3];
	ld.param.u64 	%rd11, [_Z9diffusionPjPA64_A64_fS2_fPii_param_4];
	cvta.to.global.u64 	%rd1, %rd14;
	cvta.to.global.u64 	%rd2, %rd13;
	cvta.to.global.u64 	%rd3, %rd12;
	mov.u32 	%r9, %ctaid.x;
	mov.u32 	%r10, %ntid.x;
	mov.u32 	%r11, %tid.x;
	mad.lo.s32 	%r1, %r9, %r10, %r11;
	mov.u32 	%r12, %ctaid.y;
	mov.u32 	%r13, %ntid.y;
	mov.u32 	%r14, %tid.y;
	mad.lo.s32 	%r2, %r12, %r13, %r14;
	mov.u32 	%r15, %ctaid.z;
	mov.u32 	%r16, %ntid.z;
	mov.u32 	%r17, %tid.z;
	mad.lo.s32 	%r3, %r15, %r16, %r17;
	mov.u32 	%r18, %nctaid.x;
	mov.u32 	%r19, %nctaid.y;
	mad.lo.s32 	%r20, %r19, %r15, %r12;
	mad.lo.s32 	%r4, %r20, %r18, %r9;
	mad.lo.s32 	%r21, %r17, %r13, %r14;
	mad.lo.s32 	%r5, %r21, %r10, %r11;
	mul.lo.s32 	%r22, %r18, %r19;
	mov.u32 	%r23, %nctaid.z;
	mul.lo.s32 	%r6, %r22, %r23;
	ld.global.u32 	%r24, [%rd3];
	setp.lt.u32 	%p2, %r1, %r24;
	@%p2 bra 	$L__BB0_7;
	ld.global.u32 	%r25, [%rd3+4];
	setp.gt.u32 	%p3, %r1, %r25;
	@%p3 bra 	$L__BB0_7;
	ld.global.u32 	%r26, [%rd3+8];
	setp.lt.u32 	%p4, %r2, %r26;
	@%p4 bra 	$L__BB0_7;
	ld.global.u32 	%r27, [%rd3+12];
	setp.gt.u32 	%p5, %r2, %r27;
	@%p5 bra 	$L__BB0_7;
	ld.global.u32 	%r28, [%rd3+16];
	setp.lt.u32 	%p6, %r3, %r28;
	@%p6 bra 	$L__BB0_7;
	ld.global.u32 	%r29, [%rd3+20];
	setp.gt.u32 	%p7, %r3, %r29;
	@%p7 bra 	$L__BB0_7;
	mul.wide.u32 	%rd15, %r3, 16384;
	add.s64 	%rd16, %rd2, %rd15;
	mul.wide.u32 	%rd17, %r2, 256;
	add.s64 	%rd18, %rd16, %rd17;
	mul.wide.u32 	%rd19, %r1, 4;
	add.s64 	%rd20, %rd18, %rd19;
	st.global.f32 	[%rd20], %f1;
	add.s64 	%rd21, %rd1, %rd15;
	add.s64 	%rd22, %rd21, %rd17;
	add.s64 	%rd23, %rd22, %rd19;
	st.global.f32 	[%rd23], %f1;
$L__BB0_7:
	cvta.to.global.u64 	%rd24, %rd11;
	bar.sync 	0;
	add.s32 	%r31, %r1, -1;
	add.s32 	%r32, %r2, -1;
	max.u32 	%r33, %r31, %r32;
	add.s32 	%r34, %r3, -1;
	max.u32 	%r35, %r33, %r34;
	setp.lt.u32 	%p1, %r35, 62;
	mul.wide.u32 	%rd25, %r3, 16384;
	add.s64 	%rd26, %rd1, %rd25;
	mul.wide.u32 	%rd27, %r2, 256;
	add.s64 	%rd28, %rd26, %rd27;
	mul.wide.u32 	%rd29, %r31, 4;
	add.s64 	%rd4, %rd28, %rd29;
	mul.wide.u32 	%rd30, %r1, 4;
	add.s64 	%rd5, %rd28, %rd30;
	mul.wide.u32 	%rd31, %r32, 256;
	add.s64 	%rd32, %rd26, %rd31;
	add.s64 	%rd6, %rd32, %rd30;
	mul.wide.u32 	%rd33, %r34, 16384;
	add.s64 	%rd34, %rd1, %rd33;
	add.s64 	%rd35, %rd34, %rd27;
	add.s64 	%rd7, %rd35, %rd30;
	add.s64 	%rd36, %rd2, %rd25;
	add.s64 	%rd37, %rd36, %rd27;
	add.s64 	%rd8, %rd37, %rd30;
	mul.wide.u32 	%rd38, %r4, 4;
	add.s64 	%rd9, %rd24, %rd38;
	mul.wide.u32 	%rd39, %r5, 4;
	add.s64 	%rd10, %rd24, %rd39;
	mov.b32 	%r40, 0;
	not.pred 	%p8, %p1;
$L__BB0_8:
	@%p8 bra 	$L__BB0_10;
	ld.global.f32 	%f2, [%rd4];
	ld.global.f32 	%f3, [%rd5+4];
	add.f32 	%f4, %f2, %f3;
	ld.global.f32 	%f5, [%rd6];
	add.f32 	%f6, %f4, %f5;
	ld.global.f32 	%f7, [%rd5+256];
	add.f32 	%f8, %f6, %f7;
	ld.global.f32 	%f9, [%rd7];
	add.f32 	%f10, %f8, %f9;
	ld.global.f32 	%f11, [%rd5+16384];
	add.f32 	%f12, %f10, %f11;
	div.rn.f32 	%f13, %f12, 0f40C00000;
	st.global.f32 	[%rd8], %f13;
$L__BB0_10:
	setp.ne.s32 	%p9, %r5, 0;
	bar.sync 	0;
	@%p9 bra 	$L__BB0_12;
	mov.b32 	%r36, 1;
	st.global.u32 	[%rd9], %r36;
$L__BB0_12:
	setp.ne.s32 	%p10, %r4, 1;
	@%p10 bra 	$L__BB0_14;
	bar.sync 	0;
$L__BB0_14:
	setp.ne.s32 	%p11, %r4, 1;
	bar.sync 	0;
	ld.global.f32 	%f14, [%rd8];
	st.global.f32 	[%rd5], %f14;
	@%p11 bra 	$L__BB0_18;
	setp.ge.u32 	%p12, %r5, %r6;
	@%p12 bra 	$L__BB0_17;
	mov.b32 	%r37, 0;
	st.global.u32 	[%rd10], %r37;
$L__BB0_17:
	bar.sync 	0;
$L__BB0_18:
	bar.sync 	0;
	@%p8 bra 	$L__BB0_20;
	ld.global.f32 	%f15, [%rd4];
	ld.global.f32 	%f16, [%rd5+4];
	add.f32 	%f17, %f15, %f16;
	ld.global.f32 	%f18, [%rd6];
	add.f32 	%f19, %f17, %f18;
	ld.global.f32 	%f20, [%rd5+256];
	add.f32 	%f21, %f19, %f20;
	ld.global.f32 	%f22, [%rd7];
	add.f32 	%f23, %f21, %f22;
	ld.global.f32 	%f24, [%rd5+16384];
	add.f32 	%f25, %f23, %f24;
	div.rn.f32 	%f26, %f25, 0f40C00000;
	st.global.f32 	[%rd8], %f26;
$L__BB0_20:
	setp.ne.s32 	%p14, %r5, 0;
	bar.sync 	0;
	@%p14 bra 	$L__BB0_22;
	mov.b32 	%r38, 1;
	st.global.u32 	[%rd9], %r38;
$L__BB0_22:
	setp.ne.s32 	%p15, %r4, 1;
	@%p15 bra 	$L__BB0_24;
	bar.sync 	0;
$L__BB0_24:
	setp.ne.s32 	%p16, %r4, 1;
	bar.sync 	0;
	ld.global.f32 	%f27, [%rd8];
	st.global.f32 	[%rd5], %f27;
	@%p16 bra 	$L__BB0_28;
	setp.ge.u32 	%p17, %r5, %r6;
	@%p17 bra 	$L__BB0_27;
	mov.b32 	%r39, 0;
	st.global.u32 	[%rd10], %r39;
$L__BB0_27:
	bar.sync 	0;
$L__BB0_28:
	bar.sync 	0;
	add.s32 	%r40, %r40, 2;
	setp.ne.s32 	%p18, %r40, 10;
	@%p18 bra 	$L__BB0_8;
	ret;

}


// ===== COMPILED SASS (sm_100) =====

	.target	sm_100

	.elftype	@"ET_EXEC"


//--------------------- .note.nv.tkinfo           --------------------------
	.section	.note.nv.tkinfo,"",@"SHT_NOTE"
	.sectionflags	@"SHF_NOTE_NV_TKINFO"
	.tkinfo
        /*0018*/ 	.word	0x00000002
        /*0030*/ 	.string	""
        /*0030*/ 	.string	"ptxas"
        /*0030*/ 	.string	"Cuda compilation tools, release 13.0, V13.0.88"
        /*0030*/ 	.string	"Build cuda_13.0.r13.0/compiler.36424714_0"
        /*0030*/ 	.string	"-arch sm_100 -m 64 "



//--------------------- .note.nv.cuinfo           --------------------------
	.section	.note.nv.cuinfo,"",@"SHT_NOTE"
	.sectionflags	@"SHF_NOTE_NV_CUINFO"
        /*0018*/ 	.short	0x0002
        /*001a*/ 	.short	0x0064
        /*001c*/ 	.short	0x0082
	.zero		2


//--------------------- .nv.info                  --------------------------
	.section	.nv.info,"",@"SHT_CUDA_INFO"
	.align	4


	//----- nvinfo : EIATTR_REGCOUNT
	.align		4
        /*0000*/ 	.byte	0x04, 0x2f
        /*0002*/ 	.short	(.L_1 - .L_0)
	.align		4
.L_0:
        /*0004*/ 	.word	index@(_Z9diffusionPjPA64_A64_fS2_fPii)
        /*0008*/ 	.word	0x0000001f


	//----- nvinfo : EIATTR_FRAME_SIZE
	.align		4
.L_1:
        /*000c*/ 	.byte	0x04, 0x11
        /*000e*/ 	.short	(.L_3 - .L_2)
	.align		4
.L_2:
        /*0010*/ 	.word	index@($__internal_0_$__cuda_sm3x_div_rn_noftz_f32_slowpath)
        /*0014*/ 	.word	0x00000000


	//----- nvinfo : EIATTR_FRAME_SIZE
	.align		4
.L_3:
        /*0018*/ 	.byte	0x04, 0x11
        /*001a*/ 	.short	(.L_5 - .L_4)
	.align		4
.L_4:
        /*001c*/ 	.word	index@(_Z9diffusionPjPA64_A64_fS2_fPii)
        /*0020*/ 	.word	0x00000000


	//----- nvinfo : EIATTR_MIN_STACK_SIZE
	.align		4
.L_5:
        /*0024*/ 	.byte	0x04, 0x12
        /*0026*/ 	.short	(.L_7 - .L_6)
	.align		4
.L_6:
        /*0028*/ 	.word	index@(_Z9diffusionPjPA64_A64_fS2_fPii)
        /*002c*/ 	.word	0x00000000
.L_7:


//--------------------- .nv.compat                --------------------------
	.section	.nv.compat,"",@"SHT_CUDA_COMPAT_INFO"
	.align	4
        /*0000*/ 	.byte	0x02, 0x09, 0x00, 0x00, 0x02, 0x02, 0x01, 0x00, 0x02, 0x05, 0x05, 0x00, 0x03, 0x07, 0x01, 0x01
        /*0010*/ 	.byte	0x02, 0x03, 0x00, 0x00, 0x02, 0x06, 0x01, 0x00, 0x04, 0x0b, 0x08, 0x00, 0x01, 0x00, 0x00, 0x00
        /*0020*/ 	.byte	0x00, 0x00, 0x00, 0x00


//--------------------- .nv.info._Z9diffusionPjPA64_A64_fS2_fPii --------------------------
	.section	.nv.info._Z9diffusionPjPA64_A64_fS2_fPii,"",@"SHT_CUDA_INFO"
	.sectionflags	@""
	.align	4


	//----- nvinfo : EIATTR_CUDA_API_VERSION
	.align		4
        /*0000*/ 	.byte	0x04, 0x37
        /*0002*/ 	.short	(.L_9 - .L_8)
.L_8:
        /*0004*/ 	.word	0x00000082


	//----- nvinfo : EIATTR_KPARAM_INFO
	.align		4
.L_9:
        /*0008*/ 	.byte	0x04, 0x17
        /*000a*/ 	.short	(.L_11 - .L_10)
.L_10:
        /*000c*/ 	.word	0x00000000
        /*0010*/ 	.short	0x0005
        /*0012*/ 	.short	0x0028
        /*0014*/ 	.byte	0x00, 0xf0, 0x11, 0x00


	//----- nvinfo : EIATTR_KPARAM_INFO
	.align		4
.L_11:
        /*0018*/ 	.byte	0x04, 0x17
        /*001a*/ 	.short	(.L_13 - .L_12)
.L_12:
        /*001c*/ 	.word	0x00000000
        /*0020*/ 	.short	0x0004
        /*0022*/ 	.short	0x0020
        /*0024*/ 	.byte	0x00, 0xf5, 0x21, 0x00


	//----- nvinfo : EIATTR_KPARAM_INFO
	.align		4
.L_13:
        /*0028*/ 	.byte	0x04, 0x17
        /*002a*/ 	.short	(.L_15 - .L_14)
.L_14:
        /*002c*/ 	.word	0x00000000
        /*0030*/ 	.short	0x0003
        /*0032*/ 	.short	0x0018
        /*0034*/ 	.byte	0x00, 0xf0, 0x11, 0x00


	//----- nvinfo : EIATTR_KPARAM_INFO
	.align		4
.L_15:
        /*0038*/ 	.byte	0x04, 0x17
        /*003a*/ 	.short	(.L_17 - .L_16)
.L_16:
        /*003c*/ 	.word	0x00000000
        /*0040*/ 	.short	0x0002
        /*0042*/ 	.short	0x0010
        /*0044*/ 	.byte	0x00, 0xf5, 0x21, 0x00


	//----- nvinfo : EIATTR_KPARAM_INFO
	.align		4
.L_17:
        /*0048*/ 	.byte	0x04, 0x17
        /*004a*/ 	.short	(.L_19 - .L_18)
.L_18:
        /*004c*/ 	.word	0x00000000
        /*0050*/ 	.short	0x0001
        /*0052*/ 	.short	0x0008
        /*0054*/ 	.byte	0x00, 0xf5, 0x21, 0x00


	//----- nvinfo : EIATTR_KPARAM_INFO
	.align		4
.L_19:
        /*0058*/ 	.byte	0x04, 0x17
        /*005a*/ 	.short	(.L_21 - .L_20)
.L_20:
        /*005c*/ 	.word	0x00000000
        /*0060*/ 	.short	0x0000
        /*0062*/ 	.short	0x0000
        /*0064*/ 	.byte	0x00, 0xf5, 0x21, 0x00


	//----- nvinfo : EIATTR_SPARSE_MMA_MASK
	.align		4
.L_21:
        /*0068*/ 	.byte	0x03, 0x50
        /*006a*/ 	.short	0x0000


	//----- nvinfo : EIATTR_MAXREG_COUNT
	.align		4
        /*006c*/ 	.byte	0x03, 0x1b
        /*006e*/ 	.short	0x00ff


	//----- nvinfo : EIATTR_NUM_BARRIERS
	.align		4
        /*0070*/ 	.byte	0x02, 0x4c
        /*0072*/ 	.byte	0x01
	.zero		1


	//----- nvinfo : EIATTR_MERCURY_ISA_VERSION
	.align		4
        /*0074*/ 	.byte	0x03, 0x5f
        /*0076*/ 	.short	0x0101


	//----- nvinfo : EIATTR_VRC_CTA_INIT_COUNT
	.align		4
        /*0078*/ 	.byte	0x02, 0x4a
	.zero		1
	.zero		1


	//----- nvinfo : EIATTR_EXIT_INSTR_OFFSETS
	.align		4
        /*007c*/ 	.byte	0x04, 0x1c
        /*007e*/ 	.short	(.L_23 - .L_22)


	//   ....[0]....
.L_22:
        /*0080*/ 	.word	0x00000a80


	//----- nvinfo : EIATTR_CRS_STACK_SIZE
	.align		4
.L_23:
        /*0084*/ 	.byte	0x04, 0x1e
        /*0086*/ 	.short	(.L_25 - .L_24)
.L_24:
        /*0088*/ 	.word	0x00000000


	//----- nvinfo : EIATTR_CBANK_PARAM_SIZE
	.align		4
.L_25:
        /*008c*/ 	.byte	0x03, 0x19
        /*008e*/ 	.short	0x002c


	//----- nvinfo : EIATTR_PARAM_CBANK
	.align		4
        /*0090*/ 	.byte	0x04, 0x0a
        /*0092*/ 	.short	(.L_27 - .L_26)
	.align		4
.L_26:
        /*0094*/ 	.word	index@(.nv.constant0._Z9diffusionPjPA64_A64_fS2_fPii)
        /*0098*/ 	.short	0x0380
        /*009a*/ 	.short	0x002c


	//----- nvinfo : EIATTR_SW_WAR
	.align		4
.L_27:
        /*009c*/ 	.byte	0x04, 0x36
        /*009e*/ 	.short	(.L_29 - .L_28)
.L_28:
        /*00a0*/ 	.word	0x00000008
.L_29:


//--------------------- .nv.callgraph             --------------------------
	.section	.nv.callgraph,"",@"SHT_CUDA_CALLGRAPH"
	.align	4
	.sectionentsize	8
	.align		4
        /*0000*/ 	.word	0x00000000
	.align		4
        /*0004*/ 	.word	0xffffffff
	.align		4
        /*0008*/ 	.word	0x00000000
	.align		4
        /*000c*/ 	.word	0xfffffffe
	.align		4
        /*0010*/ 	.word	0x00000000
	.align		4
        /*0014*/ 	.word	0xfffffffd
	.align		4
        /*0018*/ 	.word	0x00000000
	.align		4
        /*001c*/ 	.word	0xfffffffc


//--------------------- .text._Z9diffusionPjPA64_A64_fS2_fPii --------------------------
	.section	.text._Z9diffusionPjPA64_A64_fS2_fPii,"ax",@progbits
	.align	128
        .global         _Z9diffusionPjPA64_A64_fS2_fPii
        .type           _Z9diffusionPjPA64_A64_fS2_fPii,@function
        .size           _Z9diffusionPjPA64_A64_fS2_fPii,(.L_x_25 - _Z9diffusionPjPA64_A64_fS2_fPii)
        .other          _Z9diffusionPjPA64_A64_fS2_fPii,@"STO_CUDA_ENTRY STV_DEFAULT"
_Z9diffusionPjPA64_A64_fS2_fPii:
.text._Z9diffusionPjPA64_A64_fS2_fPii:
[----:B------:R-:W-:Y:S08]  /*0000*/  LDC R1, c[0x0][0x37c] ;  /* 0x0000df00ff017b82 */ /* 0x000ff00000000800 */
[----:B------:R-:W0:Y:S01]  /*0010*/  LDC.64 R4, c[0x0][0x380] ;  /* 0x0000e000ff047b82 */ /* 0x000e220000000a00 */
[----:B------:R-:W0:Y:S02]  /*0020*/  LDCU.64 UR6, c[0x0][0x358] ;  /* 0x00006b00ff0677ac */ /* 0x000e240008000a00 */
[----:B0-----:R-:W2:Y:S05]  /*0030*/  LDG.E R3, desc[UR6][R4.64] ;  /* 0x0000000604037981 */ /* 0x001eaa000c1e1900 */
[----:B------:R-:W0:Y:S01]  /*0040*/  S2UR UR4, SR_CTAID.X ;  /* 0x00000000000479c3 */ /* 0x000e220000002500 */
[----:B------:R-:W-:Y:S01]  /*0050*/  BSSY.RECONVERGENT B0, `(.L_x_0) ;  /* 0x0000031000007945 */ /* 0x000fe20003800200 */
[----:B------:R-:W0:Y:S01]  /*0060*/  S2R R7, SR_TID.X ;  /* 0x0000000000077919 */ /* 0x000e220000002100 */
[----:B------:R-:W1:Y:S05]  /*0070*/  S2R R2, SR_TID.Y ;  /* 0x0000000000027919 */ /* 0x000e6a0000002200 */
[----:B------:R-:W0:Y:S01]  /*0080*/  LDC R6, c[0x0][0x360] ;  /* 0x0000d800ff067b82 */ /* 0x000e220000000800 */
[----:B------:R-:W3:Y:S01]  /*0090*/  S2R R9, SR_TID.Z ;  /* 0x0000000000097919 */ /* 0x000ee20000002300 */
[----:B------:R-:W4:Y:S06]  /*00a0*/  S2R R8, SR_CTAID.Z ;  /* 0x0000000000087919 */ /* 0x000f2c0000002700 */
[----:B------:R-:W1:Y:S01]  /*00b0*/  LDC R19, c[0x0][0x364] ;  /* 0x0000d900ff137b82 */ /* 0x000e620000000800 */
[----:B------:R-:W5:Y:S07]  /*00c0*/  LDCU UR8, c[0x0][0x368] ;  /* 0x00006d00ff0877ac */ /* 0x000f6e0008000800 */
[----:B------:R-:W1:Y:S08]  /*00d0*/  S2UR UR5, SR_CTAID.Y ;  /* 0x00000000000579c3 */ /* 0x000e700000002600 */
[----:B------:R-:W5:Y:S01]  /*00e0*/  LDC R11, c[0x0][0x370] ;  /* 0x0000dc00ff0b7b82 */ /* 0x000f620000000800 */
[----:B0-----:R-:W-:-:S07]  /*00f0*/  IMAD R12, R6, UR4, R7 ;  /* 0x00000004060c7c24 */ /* 0x001fce000f8e0207 */
[----:B------:R-:W4:Y:S01]  /*0100*/  LDC R10, c[0x0][0x374] ;  /* 0x0000dd00ff0a7b82 */ /* 0x000f220000000800 */
[----:B------:R-:W0:Y:S01]  /*0110*/  LDCU UR9, c[0x0][0x378] ;  /* 0x00006f00ff0977ac */ /* 0x000e220008000800 */
[C-C-:B-1----:R-:W-:Y:S02]  /*0120*/  IMAD R0, R19.reuse, UR5, R2.reuse ;  /* 0x0000000513007c24 */ /* 0x142fe4000f8e0202 */
[----:B---3--:R-:W-:-:S04]  /*0130*/  IMAD R19, R19, R9, R2 ;  /* 0x0000000913137224 */ /* 0x008fc800078e0202 */
[----:B------:R-:W-:Y:S02]  /*0140*/  IMAD R19, R19, R6, R7 ;  /* 0x0000000613137224 */ /* 0x000fe400078e0207 */
[-C--:B----4-:R-:W-:Y:S02]  /*0150*/  IMAD R18, R8, R10.reuse, UR5 ;  /* 0x0000000508127e24 */ /* 0x090fe4000f8e020a */
[----:B-----5:R-:W-:Y:S02]  /*0160*/  IMAD R2, R11, R10, RZ ;  /* 0x0000000a0b027224 */ /* 0x020fe400078e02ff */
[----:B------:R-:W-:Y:S02]  /*0170*/  IMAD R18, R18, R11, UR4 ;  /* 0x0000000412127e24 */ /* 0x000fe4000f8e020b */
[----:B0-----:R-:W-:Y:S01]  /*0180*/  IMAD R2, R2, UR9, RZ ;  /* 0x0000000902027c24 */ /* 0x001fe2000f8e02ff */
[----:B--2---:R-:W-:Y:S01]  /*0190*/  ISETP.GE.U32.AND P0, PT, R12, R3, PT ;  /* 0x000000030c00720c */ /* 0x004fe20003f06070 */
[----:B------:R-:W-:-:S12]  /*01a0*/  IMAD R3, R8, UR8, R9 ;  /* 0x0000000808037c24 */ /* 0x000fd8000f8e0209 */
[----:B------:R-:W-:Y:S05]  /*01b0*/  @!P0 BRA `(.L_x_1) ;  /* 0x0000000000688947 */ /* 0x000fea0003800000 */
[----:B------:R-:W2:Y:S02]  /*01c0*/  LDG.E R7, desc[UR6][R4.64+0x4] ;  /* 0x0000040604077981 */ /* 0x000ea4000c1e1900 */
[----:B--2---:R-:W-:-:S13]  /*01d0*/  ISETP.GT.U32.AND P0, PT, R12, R7, PT ;  /* 0x000000070c00720c */ /* 0x004fda0003f04070 */
[----:B------:R-:W-:Y:S05]  /*01e0*/  @P0 BRA `(.L_x_1) ;  /* 0x00000000005c0947 */ /* 0x000fea0003800000 */
[----:B------:R-:W2:Y:S02]  /*01f0*/  LDG.E R7, desc[UR6][R4.64+0x8] ;  /* 0x0000080604077981 */ /* 0x000ea4000c1e1900 */
[----:B--2---:R-:W-:-:S13]  /*0200*/  ISETP.GE.U32.AND P0, PT, R0, R7, PT ;  /* 0x000000070000720c */ /* 0x004fda0003f06070 */
        /* <DEDUP_REMOVED lines=10> */
[----:B------:R-:W0:Y:S08]  /*02b0*/  LDC.64 R4, c[0x0][0x388] ;  /* 0x0000e200ff047b82 */ /* 0x000e300000000a00 */
[----:B------:R-:W1:Y:S08]  /*02c0*/  LDC.64 R6, c[0x0][0x390] ;  /* 0x0000e400ff067b82 */ /* 0x000e700000000a00 */
[----:B------:R-:W2:Y:S01]  /*02d0*/  LDC R9, c[0x0][0x398] ;  /* 0x0000e600ff097b82 */ /* 0x000ea20000000800 */
[----:B0-----:R-:W-:-:S04]  /*02e0*/  IMAD.WIDE.U32 R4, R3, 0x4000, R4 ;  /* 0x0000400003047825 */ /* 0x001fc800078e0004 */
[----:B------:R-:W-:-:S04]  /*02f0*/  IMAD.WIDE.U32 R4, R0, 0x100, R4 ;  /* 0x0000010000047825 */ /* 0x000fc800078e0004 */
[----:B-1----:R-:W-:-:S04]  /*0300*/  IMAD.WIDE.U32 R6, R3, 0x4000, R6 ;  /* 0x0000400003067825 */ /* 0x002fc800078e0006 */
[----:B------:R-:W-:-:S04]  /*0310*/  IMAD.WIDE.U32 R4, R12, 0x4, R4 ;  /* 0x000000040c047825 */ /* 0x000fc800078e0004 */
[----:B------:R-:W-:Y:S01]  /*0320*/  IMAD.WIDE.U32 R6, R0, 0x100, R6 ;  /* 0x0000010000067825 */ /* 0x000fe200078e0006 */
[----:B--2---:R0:W-:Y:S03]  /*0330*/  STG.E desc[UR6][R4.64], R9 ;  /* 0x0000000904007986 */ /* 0x0041e6000c101906 */
[----:B------:R-:W-:-:S05]  /*0340*/  IMAD.WIDE.U32 R6, R12, 0x4, R6 ;  /* 0x000000040c067825 */ /* 0x000fca00078e0006 */
[----:B------:R0:W-:Y:S02]  /*0350*/  STG.E desc[UR6][R6.64], R9 ;  /* 0x0000000906007986 */ /* 0x0001e4000c101906 */
.L_x_1:
[----:B------:R-:W-:Y:S05]  /*0360*/  BSYNC.RECONVERGENT B0 ;  /* 0x0000000000007941 */ /* 0x000fea0003800200 */
.L_x_0:
[----:B------:R-:W1:Y:S01]  /*0370*/  LDC.64 R10, c[0x0][0x390] ;  /* 0x0000e400ff0a7b82 */ /* 0x000e620000000a00 */
[----:B------:R-:W-:Y:S01]  /*0380*/  VIADD R13, R3, 0xffffffff ;  /* 0xffffffff030d7836 */ /* 0x000fe20000000000 */
[----:B------:R-:W-:Y:S01]  /*0390*/  IADD3 R14, PT, PT, R0, -0x1, RZ ;  /* 0xffffffff000e7810 */ /* 0x000fe20007ffe0ff */
[----:B0-----:R-:W-:Y:S01]  /*03a0*/  VIADD R9, R12, 0xffffffff ;  /* 0xffffffff0c097836 */ /* 0x001fe20000000000 */
[----:B------:R-:W-:-:S04]  /*03b0*/  UMOV UR4, URZ ;  /* 0x000000ff00047c82 */ /* 0x000fc80008000000 */
[----:B------:R-:W0:Y:S08]  /*03c0*/  LDC.64 R6, c[0x0][0x388] ;  /* 0x0000e200ff067b82 */ /* 0x000e300000000a00 */
[----:B------:R-:W2:Y:S01]  /*03d0*/  LDC.64 R16, c[0x0][0x3a0] ;  /* 0x0000e800ff107b82 */ /* 0x000ea20000000a00 */
[----:B-1----:R-:W-:Y:S01]  /*03e0*/  IMAD.WIDE.U32 R4, R13, 0x4000, R10 ;  /* 0x000040000d047825 */ /* 0x002fe200078e000a */
[----:B------:R-:W-:-:S03]  /*03f0*/  VIMNMX3.U32 R13, R9, R14, R13, !PT ;  /* 0x0000000e090d720f */ /* 0x000fc6000780000d */
[----:B------:R-:W-:-:S03]  /*0400*/  IMAD.WIDE.U32 R10, R3, 0x4000, R10 ;  /* 0x00004000030a7825 */ /* 0x000fc600078e000a */
[----:B------:R-:W-:Y:S01]  /*0410*/  BAR.SYNC.DEFER_BLOCKING 0x0 ;  /* 0x0000000000007b1d */ /* 0x000fe20000010000 */
[----:B------:R-:W-:Y:S01]  /*0420*/  ISETP.GE.U32.AND P2, PT, R13, 0x3e, PT ;  /* 0x0000003e0d00780c */ /* 0x000fe20003f46070 */
[----:B0-----:R-:W-:-:S04]  /*0430*/  IMAD.WIDE.U32 R6, R3, 0x4000, R6 ;  /* 0x0000400003067825 */ /* 0x001fc800078e0006 */
[----:B------:R-:W-:-:S04]  /*0440*/  IMAD.WIDE.U32 R14, R14, 0x100, R10 ;  /* 0x000001000e0e7825 */ /* 0x000fc800078e000a */
[----:B------:R-:W-:-:S04]  /*0450*/  IMAD.WIDE.U32 R10, R0, 0x100, R10 ;  /* 0x00000100000a7825 */ /* 0x000fc800078e000a */
[----:B------:R-:W-:-:S04]  /*0460*/  IMAD.WIDE.U32 R4, R0, 0x100, R4 ;  /* 0x0000010000047825 */ /* 0x000fc800078e0004 */
[----:B------:R-:W-:-:S04]  /*0470*/  IMAD.WIDE.U32 R20, R0, 0x100, R6 ;  /* 0x0000010000147825 */ /* 0x000fc800078e0006 */
[----:B------:R-:W-:-:S04]  /*0480*/  IMAD.WIDE.U32 R6, R12, 0x4, R14 ;  /* 0x000000040c067825 */ /* 0x000fc800078e000e */
[----:B------:R-:W-:-:S04]  /*0490*/  IMAD.WIDE.U32 R8, R9, 0x4, R10 ;  /* 0x0000000409087825 */ /* 0x000fc800078e000a */
[----:B------:R-:W-:-:S04]  /*04a0*/  IMAD.WIDE.U32 R4, R12, 0x4, R4 ;  /* 0x000000040c047825 */ /* 0x000fc800078e0004 */
[----:B------:R-:W-:-:S04]  /*04b0*/  IMAD.WIDE.U32 R10, R12, 0x4, R10 ;  /* 0x000000040c0a7825 */ /* 0x000fc800078e000a */
[----:B--2---:R-:W-:-:S04]  /*04c0*/  IMAD.WIDE.U32 R14, R18, 0x4, R16 ;  /* 0x00000004120e7825 */ /* 0x004fc800078e0010 */
[----:B------:R-:W-:-:S04]  /*04d0*/  IMAD.WIDE.U32 R12, R12, 0x4, R20 ;  /* 0x000000040c0c7825 */ /* 0x000fc800078e0014 */
[----:B------:R-:W-:-:S07]  /*04e0*/  IMAD.WIDE.U32 R16, R19, 0x4, R16 ;  /* 0x0000000413107825 */ /* 0x000fce00078e0010 */
.L_x_12:
[----:B------:R-:W-:Y:S01]  /*04f0*/  UIADD3 UR4, UPT, UPT, UR4, 0x2, URZ ;  /* 0x0000000204047890 */ /* 0x000fe2000fffe0ff */
[----:B------:R-:W-:Y:S01]  /*0500*/  BSSY.RECONVERGENT B0, `(.L_x_2) ;  /* 0x000001d000007945 */ /* 0x000fe20003800200 */
[----:B------:R-:W-:Y:S02]  /*0510*/  IMAD.MOV.U32 R20, RZ, RZ, 0x40c00000 ;  /* 0x40c00000ff147424 */ /* 0x000fe400078e00ff */
[----:B------:R-:W-:Y:S01]  /*0520*/  UISETP.NE.AND UP0, UPT, UR4, 0xa, UPT ;  /* 0x0000000a0400788c */ /* 0x000fe2000bf05270 */
[----:B012---:R-:W-:Y:S10]  /*0530*/  @P2 BRA `(.L_x_3) ;  /* 0x0000000000642947 */ /* 0x007ff40003800000 */
[----:B------:R-:W2:Y:S04]  /*0540*/  LDG.E R3, desc[UR6][R8.64] ;  /* 0x0000000608037981 */ /* 0x000ea8000c1e1900 */
[----:B------:R-:W2:Y:S04]  /*0550*/  LDG.E R22, desc[UR6][R10.64+0x4] ;  /* 0x000004060a167981 */ /* 0x000ea8000c1e1900 */
[----:B------:R-:W3:Y:S04]  /*0560*/  LDG.E R24, desc[UR6][R6.64] ;  /* 0x0000000606187981 */ /* 0x000ee8000c1e1900 */
[----:B------:R-:W4:Y:S04]  /*0570*/  LDG.E R26, desc[UR6][R10.64+0x100] ;  /* 0x000100060a1a7981 */ /* 0x000f28000c1e1900 */
[----:B------:R-:W5:Y:S04]  /*0580*/  LDG.E R28, desc[UR6][R4.64] ;  /* 0x00000006041c7981 */ /* 0x000f68000c1e1900 */
[----:B------:R-:W5:Y:S01]  /*0590*/  LDG.E R0, desc[UR6][R10.64+0x4000] ;  /* 0x004000060a007981 */ /* 0x000f62000c1e1900 */
[----:B------:R-:W-:Y:S01]  /*05a0*/  BSSY.RECONVERGENT B1, `(.L_x_4) ;  /* 0x0000011000017945 */ /* 0x000fe20003800200 */
[----:B--2---:R-:W-:Y:S01]  /*05b0*/  FADD R3, R3, R22 ;  /* 0x0000001603037221 */ /* 0x004fe20000000000 */
[----:B------:R-:W-:-:S03]  /*05c0*/  HFMA2 R22, -RZ, RZ, 1.541015625, -0.052093505859375 ;  /* 0x3e2aaaabff167431 */ /* 0x000fc600000001ff */
[----:B---3--:R-:W-:-:S04]  /*05d0*/  FADD R3, R3, R24 ;  /* 0x0000001803037221 */ /* 0x008fc80000000000 */
[----:B----4-:R-:W-:Y:S01]  /*05e0*/  FADD R3, R3, R26 ;  /* 0x0000001a03037221 */ /* 0x010fe20000000000 */
[----:B------:R-:W-:-:S03]  /*05f0*/  FFMA R21, R22, -R20, 1 ;  /* 0x3f80000016157423 */ /* 0x000fc60000000814 */
[----:B-----5:R-:W-:Y:S01]  /*0600*/  FADD R3, R3, R28 ;  /* 0x0000001c03037221 */ /* 0x020fe20000000000 */
[----:B------:R-:W-:-:S03]  /*0610*/  FFMA R21, R21, R22, 0.16666667163372039795 ;  /* 0x3e2aaaab15157423 */ /* 0x000fc60000000016 */
[----:B------:R-:W-:-:S04]  /*0620*/  FADD R0, R3, R0 ;  /* 0x0000000003007221 */ /* 0x000fc80000000000 */
[----:B------:R-:W0:Y:S01]  /*0630*/  FCHK P0, R0, 6 ;  /* 0x40c0000000007902 */ /* 0x000e220000000000 */
[----:B------:R-:W-:-:S04]  /*0640*/  FFMA R3, R0, R21, RZ ;  /* 0x0000001500037223 */ /* 0x000fc800000000ff */
[----:B------:R-:W-:-:S04]  /*0650*/  FFMA R22, R3, -6, R0 ;  /* 0xc0c0000003167823 */ /* 0x000fc80000000000 */
[----:B------:R-:W-:Y:S01]  /*0660*/  FFMA R3, R21, R22, R3 ;  /* 0x0000001615037223 */ /* 0x000fe20000000003 */
[----:B0-----:R-:W-:Y:S06]  /*0670*/  @!P0 BRA `(.L_x_5) ;  /* 0x00000000000c8947 */ /* 0x001fec0003800000 */
[----:B------:R-:W-:-:S07]  /*0680*/  MOV R22, 0x6a0 ;  /* 0x000006a000167802 */ /* 0x000fce0000000f00 */
[----:B------:R-:W-:Y:S05]  /*0690*/  CALL.REL.NOINC `($__internal_0_$__cuda_sm3x_div_rn_noftz_f32_slowpath) ;  /* 0x0000000000fc7944 */ /* 0x000fea0003c00000 */
[----:B------:R-:W-:-:S07]  /*06a0*/  IMAD.MOV.U32 R3, RZ, RZ, R0 ;  /* 0x000000ffff037224 */ /* 0x000fce00078e0000 */
.L_x_5:
[----:B------:R-:W-:Y:S05]  /*06b0*/  BSYNC.RECONVERGENT B1 ;  /* 0x0000000000017941 */ /* 0x000fea0003800200 */
.L_x_4:
[----:B------:R0:W-:Y:S02]  /*06c0*/  STG.E desc[UR6][R12.64], R3 ;  /* 0x000000030c007986 */ /* 0x0001e4000c101906 */
.L_x_3:
[----:B------:R-:W-:Y:S05]  /*06d0*/  BSYNC.RECONVERGENT B0 ;  /* 0x0000000000007941 */ /* 0x000fea0003800200 */
.L_x_2:
[----:B------:R-:W-:Y:S01]  /*06e0*/  BAR.SYNC.DEFER_BLOCKING 0x0 ;  /* 0x0000000000007b1d */ /* 0x000fe20000010000 */
[----:B------:R-:W-:Y:S02]  /*06f0*/  ISETP.NE.AND P0, PT, R19, RZ, PT ;  /* 0x000000ff1300720c */ /* 0x000fe40003f05270 */
[----:B------:R-:W-:-:S11]  /*0700*/  ISETP.NE.AND P1, PT, R18, 0x1, PT ;  /* 0x000000011200780c */ /* 0x000fd60003f25270 */
[----:B------:R-:W-:-:S05]  /*0710*/  @!P0 MOV R21, 0x1 ;  /* 0x0000000100158802 */ /* 0x000fca0000000f00 */
[----:B------:R1:W-:Y:S01]  /*0720*/  @!P0 STG.E desc[UR6][R14.64], R21 ;  /* 0x000000150e008986 */ /* 0x0003e2000c101906 */
[----:B------:R-:W-:Y:S08]  /*0730*/  @!P1 BAR.SYNC.DEFER_BLOCKING 0x0 ;  /* 0x0000000000009b1d */ /* 0x000ff00000010000 */
[----:B------:R-:W-:Y:S06]  /*0740*/  BAR.SYNC.DEFER_BLOCKING 0x0 ;  /* 0x0000000000007b1d */ /* 0x000fec0000010000 */
[----:B0-----:R-:W2:Y:S04]  /*0750*/  LDG.E R3, desc[UR6][R12.64] ;  /* 0x000000060c037981 */ /* 0x001ea8000c1e1900 */
[----:B--2---:R1:W-:Y:S01]  /*0760*/  STG.E desc[UR6][R10.64], R3 ;  /* 0x000000030a007986 */ /* 0x0043e2000c101906 */
[----:B------:R-:W-:Y:S05]  /*0770*/  @P1 BRA `(.L_x_6) ;  /* 0x00000000000c1947 */ /* 0x000fea0003800000 */
[----:B------:R-:W-:-:S13]  /*0780*/  ISETP.GE.U32.AND P0, PT, R19, R2, PT ;  /* 0x000000021300720c */ /* 0x000fda0003f06070 */
[----:B------:R0:W-:Y:S01]  /*0790*/  @!P0 STG.E desc[UR6][R16.64], RZ ;  /* 0x000000ff10008986 */ /* 0x0001e2000c101906 */
[----:B------:R-:W-:Y:S06]  /*07a0*/  BAR.SYNC.DEFER_BLOCKING 0x0 ;  /* 0x0000000000007b1d */ /* 0x000fec0000010000 */
.L_x_6:
[----:B------:R-:W-:Y:S06]  /*07b0*/  BAR.SYNC.DEFER_BLOCKING 0x0 ;  /* 0x0000000000007b1d */ /* 0x000fec0000010000 */
[----:B------:R-:W-:Y:S04]  /*07c0*/  BSSY.RECONVERGENT B0, `(.L_x_7) ;  /* 0x000001c000007945 */ /* 0x000fe80003800200 */
[----:B------:R-:W-:Y:S05]  /*07d0*/  @P2 BRA `(.L_x_8) ;  /* 0x0000000000682947 */ /* 0x000fea0003800000 */
[----:B-1----:R-:W2:Y:S04]  /*07e0*/  LDG.E R3, desc[UR6][R8.64] ;  /* 0x0000000608037981 */ /* 0x002ea8000c1e1900 */
[----:B------:R-:W2:Y:S04]  /*07f0*/  LDG.E R22, desc[UR6][R10.64+0x4] ;  /* 0x000004060a167981 */ /* 0x000ea8000c1e1900 */
[----:B------:R-:W3:Y:S04]  /*0800*/  LDG.E R24, desc[UR6][R6.64] ;  /* 0x0000000606187981 */ /* 0x000ee8000c1e1900 */
[----:B------:R-:W4:Y:S04]  /*0810*/  LDG.E R26, desc[UR6][R10.64+0x100] ;  /* 0x000100060a1a7981 */ /* 0x000f28000c1e1900 */
[----:B------:R-:W5:Y:S04]  /*0820*/  LDG.E R28, desc[UR6][R4.64] ;  /* 0x00000006041c7981 */ /* 0x000f68000c1e1900 */
[----:B------:R-:W5:Y:S01]  /*0830*/  LDG.E R0, desc[UR6][R10.64+0x4000] ;  /* 0x004000060a007981 */ /* 0x000f62000c1e1900 */
[----:B------:R-:W-:Y:S01]  /*0840*/  IMAD.MOV.U32 R21, RZ, RZ, 0x3e2aaaab ;  /* 0x3e2aaaabff157424 */ /* 0x000fe200078e00ff */
[----:B------:R-:W-:Y:S01]  /*0850*/  BSSY.RECONVERGENT B1, `(.L_x_9) ;  /* 0x0000011000017945 */ /* 0x000fe20003800200 */
[----:B--2---:R-:W-:-:S02]  /*0860*/  FADD R3, R3, R22 ;  /* 0x0000001603037221 */ /* 0x004fc40000000000 */
[----:B------:R-:W-:Y:S02]  /*0870*/  FFMA R22, R21, -R20, 1 ;  /* 0x3f80000015167423 */ /* 0x000fe40000000814 */
[----:B---3--:R-:W-:-:S04]  /*0880*/  FADD R3, R3, R24 ;  /* 0x0000001803037221 */ /* 0x008fc80000000000 */
[----:B----4-:R-:W-:-:S04]  /*0890*/  FADD R3, R3, R26 ;  /* 0x0000001a03037221 */ /* 0x010fc80000000000 */
[----:B-----5:R-:W-:-:S04]  /*08a0*/  FADD R3, R3, R28 ;  /* 0x0000001c03037221 */ /* 0x020fc80000000000 */
[----:B------:R-:W-:Y:S01]  /*08b0*/  FADD R3, R3, R0 ;  /* 0x0000000003037221 */ /* 0x000fe20000000000 */
[----:B------:R-:W-:-:S03]  /*08c0*/  FFMA R0, R22, R21, 0.16666667163372039795 ;  /* 0x3e2aaaab16007423 */ /* 0x000fc60000000015 */
[----:B------:R-:W1:Y:S01]  /*08d0*/  FCHK P0, R3, 6 ;  /* 0x40c0000003007902 */ /* 0x000e620000000000 */
[----:B------:R-:W-:-:S04]  /*08e0*/  FFMA R22, R0, R3, RZ ;  /* 0x0000000300167223 */ /* 0x000fc800000000ff */
[----:B------:R-:W-:-:S04]  /*08f0*/  FFMA R21, R22, -6, R3 ;  /* 0xc0c0000016157823 */ /* 0x000fc80000000003 */
[----:B------:R-:W-:Y:S01]  /*0900*/  FFMA R21, R0, R21, R22 ;  /* 0x0000001500157223 */ /* 0x000fe20000000016 */
[----:B-1----:R-:W-:Y:S06]  /*0910*/  @!P0 BRA `(.L_x_10) ;  /* 0x0000000000108947 */ /* 0x002fec0003800000 */
[----:B------:R-:W-:Y:S02]  /*0920*/  MOV R0, R3 ;  /* 0x0000000300007202 */ /* 0x000fe40000000f00 */
[----:B------:R-:W-:-:S07]  /*0930*/  MOV R22, 0x950 ;  /* 0x0000095000167802 */ /* 0x000fce0000000f00 */
[----:B0-----:R-:W-:Y:S05]  /*0940*/  CALL.REL.NOINC `($__internal_0_$__cuda_sm3x_div_rn_noftz_f32_slowpath) ;  /* 0x0000000000507944 */ /* 0x001fea0003c00000 */
[----:B------:R-:W-:-:S07]  /*0950*/  IMAD.MOV.U32 R21, RZ, RZ, R0 ;  /* 0x000000ffff157224 */ /* 0x000fce00078e0000 */
.L_x_10:
[----:B------:R-:W-:Y:S05]  /*0960*/  BSYNC.RECONVERGENT B1 ;  /* 0x0000000000017941 */ /* 0x000fea0003800200 */
.L_x_9:
[----:B------:R2:W-:Y:S02]  /*0970*/  STG.E desc[UR6][R12.64], R21 ;  /* 0x000000150c007986 */ /* 0x0005e4000c101906 */
.L_x_8:
[----:B------:R-:W-:Y:S05]  /*0980*/  BSYNC.RECONVERGENT B0 ;  /* 0x0000000000007941 */ /* 0x000fea0003800200 */
.L_x_7:
[----:B------:R-:W-:Y:S01]  /*0990*/  BAR.SYNC.DEFER_BLOCKING 0x0 ;  /* 0x0000000000007b1d */ /* 0x000fe20000010000 */
[----:B------:R-:W-:Y:S02]  /*09a0*/  ISETP.NE.AND P0, PT, R19, RZ, PT ;  /* 0x000000ff1300720c */ /* 0x000fe40003f05270 */
[----:B------:R-:W-:-:S11]  /*09b0*/  ISETP.NE.AND P1, PT, R18, 0x1, PT ;  /* 0x000000011200780c */ /* 0x000fd60003f25270 */
[----:B-12---:R-:W-:-:S05]  /*09c0*/  @!P0 MOV R21, 0x1 ;  /* 0x0000000100158802 */ /* 0x006fca0000000f00 */
[----:B------:R1:W-:Y:S01]  /*09d0*/  @!P0 STG.E desc[UR6][R14.64], R21 ;  /* 0x000000150e008986 */ /* 0x0003e2000c101906 */
[----:B------:R-:W-:Y:S08]  /*09e0*/  @!P1 BAR.SYNC.DEFER_BLOCKING 0x0 ;  /* 0x0000000000009b1d */ /* 0x000ff00000010000 */
[----:B------:R-:W-:Y:S06]  /*09f0*/  BAR.SYNC.DEFER_BLOCKING 0x0 ;  /* 0x0000000000007b1d */ /* 0x000fec0000010000 */
[----:B------:R-:W2:Y:S04]  /*0a00*/  LDG.E R3, desc[UR6][R12.64] ;  /* 0x000000060c037981 */ /* 0x000ea8000c1e1900 */
[----:B--2---:R1:W-:Y:S01]  /*0a10*/  STG.E desc[UR6][R10.64], R3 ;  /* 0x000000030a007986 */ /* 0x0043e2000c101906 */
[----:B------:R-:W-:Y:S05]  /*0a20*/  @P1 BRA `(.L_x_11) ;  /* 0x00000000000c1947 */ /* 0x000fea0003800000 */
[----:B------:R-:W-:-:S13]  /*0a30*/  ISETP.GE.U32.AND P0, PT, R19, R2, PT ;  /* 0x000000021300720c */ /* 0x000fda0003f06070 */
[----:B------:R2:W-:Y:S01]  /*0a40*/  @!P0 STG.E desc[UR6][R16.64], RZ ;  /* 0x000000ff10008986 */ /* 0x0005e2000c101906 */
[----:B------:R-:W-:Y:S06]  /*0a50*/  BAR.SYNC.DEFER_BLOCKING 0x0 ;  /* 0x0000000000007b1d */ /* 0x000fec0000010000 */
.L_x_11:
[----:B------:R-:W-:Y:S06]  /*0a60*/  BAR.SYNC.DEFER_BLOCKING 0x0 ;  /* 0x0000000000007b1d */ /* 0x000fec0000010000 */
[----:B------:R-:W-:Y:S05]  /*0a70*/  BRA.U UP0, `(.L_x_12) ;  /* 0xfffffff9009c7547 */ /* 0x000fea000b83ffff */
[----:B------:R-:W-:Y:S05]  /*0a80*/  EXIT ;  /* 0x000000000000794d */ /* 0x000fea0003800000 */
        .weak           $__internal_0_$__cuda_sm3x_div_rn_noftz_f32_slowpath
        .type           $__internal_0_$__cuda_sm3x_div_rn_noftz_f32_slowpath,@function
        .size           $__internal_0_$__cuda_sm3x_div_rn_noftz_f32_slowpath,(.L_x_25 - $__internal_0_$__cuda_sm3x_div_rn_noftz_f32_slowpath)
$__internal_0_$__cuda_sm3x_div_rn_noftz_f32_slowpath:
[----:B------:R-:W-:Y:S01]  /*0a90*/  SHF.R.U32.HI R21, RZ, 0x17, R20 ;  /* 0x00000017ff157819 */ /* 0x000fe20000011614 */
[----:B------:R-:W-:Y:S01]  /*0aa0*/  BSSY.RECONVERGENT B2, `(.L_x_13) ;  /* 0x0000065000027945 */ /* 0x000fe20003800200 */
[----:B------:R-:W-:Y:S01]  /*0ab0*/  SHF.R.U32.HI R24, RZ, 0x17, R0 ;  /* 0x00000017ff187819 */ /* 0x000fe20000011600 */
[----:B------:R-:W-:Y:S01]  /*0ac0*/  IMAD.MOV.U32 R25, RZ, RZ, 0x40c00000 ;  /* 0x40c00000ff197424 */ /* 0x000fe200078e00ff */
[----:B------:R-:W-:Y:S02]  /*0ad0*/  LOP3.LUT R21, R21, 0xff, RZ, 0xc0, !PT ;  /* 0x000000ff15157812 */ /* 0x000fe400078ec0ff */
[----:B------:R-:W-:-:S03]  /*0ae0*/  LOP3.LUT R24, R24, 0xff, RZ, 0xc0, !PT ;  /* 0x000000ff18187812 */ /* 0x000fc600078ec0ff */
[----:B------:R-:W-:Y:S01]  /*0af0*/  VIADD R3, R21, 0xffffffff ;  /* 0xffffffff15037836 */ /* 0x000fe20000000000 */
[----:B------:R-:W-:-:S04]  /*0b00*/  IADD3 R26, PT, PT, R24, -0x1, RZ ;  /* 0xffffffff181a7810 */ /* 0x000fc80007ffe0ff */
[----:B------:R-:W-:-:S04]  /*0b10*/  ISETP.GT.U32.AND P0, PT, R3, 0xfd, PT ;  /* 0x000000fd0300780c */ /* 0x000fc80003f04070 */
[----:B------:R-:W-:-:S13]  /*0b20*/  ISETP.GT.U32.OR P0, PT, R26, 0xfd, P0 ;  /* 0x000000fd1a00780c */ /* 0x000fda0000704470 */
[----:B------:R-:W-:Y:S01]  /*0b30*/  @!P0 MOV R23, RZ ;  /* 0x000000ff00178202 */ /* 0x000fe20000000f00 */
[----:B------:R-:W-:Y:S06]  /*0b40*/  @!P0 BRA `(.L_x_14) ;  /* 0x0000000000648947 */ /* 0x000fec0003800000 */
[----:B------:R-:W-:Y:S01]  /*0b50*/  IMAD.MOV.U32 R3, RZ, RZ, 0x40c00000 ;  /* 0x40c00000ff037424 */ /* 0x000fe200078e00ff */
[----:B------:R-:W-:-:S04]  /*0b60*/  FSETP.GTU.FTZ.AND P0, PT, |R0|, +INF , PT ;  /* 0x7f8000000000780b */ /* 0x000fc80003f1c200 */
[----:B------:R-:W-:-:S04]  /*0b70*/  FSETP.GTU.FTZ.AND P1, PT, |R3|, +INF , PT ;  /* 0x7f8000000300780b */ /* 0x000fc80003f3c200 */
[----:B------:R-:W-:-:S13]  /*0b80*/  PLOP3.LUT P0, PT, P0, P1, PT, 0xf8, 0x8f ;  /* 0x00000000008f781c */ /* 0x000fda0000703f70 */
[----:B------:R-:W-:Y:S05]  /*0b90*/  @P0 BRA `(.L_x_15) ;  /* 0x0000000400500947 */ /* 0x000fea0003800000 */
[----:B------:R-:W-:-:S13]  /*0ba0*/  LOP3.LUT P0, RZ, R25, 0x7fffffff, R0, 0xc8, !PT ;  /* 0x7fffffff19ff7812 */ /* 0x000fda000780c800 */
[----:B------:R-:W-:Y:S05]  /*0bb0*/  @!P0 BRA `(.L_x_16) ;  /* 0x0000000400408947 */ /* 0x000fea0003800000 */
[C---:B------:R-:W-:Y:S02]  /*0bc0*/  FSETP.NEU.FTZ.AND P3, PT, |R0|.reuse, +INF , PT ;  /* 0x7f8000000000780b */ /* 0x040fe40003f7d200 */
[----:B------:R-:W-:Y:S02]  /*0bd0*/  FSETP.NEU.FTZ.AND P1, PT, |R3|, +INF , PT ;  /* 0x7f8000000300780b */ /* 0x000fe40003f3d200 */
[----:B------:R-:W-:-:S11]  /*0be0*/  FSETP.NEU.FTZ.AND P0, PT, |R0|, +INF , PT ;  /* 0x7f8000000000780b */ /* 0x000fd60003f1d200 */
[----:B------:R-:W-:Y:S05]  /*0bf0*/  @!P1 BRA !P3, `(.L_x_16) ;  /* 0x0000000400309947 */ /* 0x000fea0005800000 */
[----:B------:R-:W-:-:S04]  /*0c00*/  LOP3.LUT P3, RZ, R0, 0x7fffffff, RZ, 0xc0, !PT ;  /* 0x7fffffff00ff7812 */ /* 0x000fc8000786c0ff */
[----:B------:R-:W-:-:S13]  /*0c10*/  PLOP3.LUT P1, PT, P1, P3, PT, 0x2f, 0xf2 ;  /* 0x0000000000f2781c */ /* 0x000fda0000f26577 */
[----:B------:R-:W-:Y:S05]  /*0c20*/  @P1 BRA `(.L_x_17) ;  /* 0x00000004001c1947 */ /* 0x000fea0003800000 */
[----:B------:R-:W-:-:S04]  /*0c30*/  LOP3.LUT P1, RZ, R25, 0x7fffffff, RZ, 0xc0, !PT ;  /* 0x7fffffff19ff7812 */ /* 0x000fc8000782c0ff */
[----:B------:R-:W-:-:S13]  /*0c40*/  PLOP3.LUT P0, PT, P0, P1, PT, 0x2f, 0xf2 ;  /* 0x0000000000f2781c */ /* 0x000fda0000702577 */
[----:B------:R-:W-:Y:S05]  /*0c50*/  @P0 BRA `(.L_x_18) ;  /* 0x0000000400040947 */ /* 0x000fea0003800000 */
[----:B------:R-:W-:Y:S02]  /*0c60*/  ISETP.GE.AND P0, PT, R26, RZ, PT ;  /* 0x000000ff1a00720c */ /* 0x000fe40003f06270 */
[----:B------:R-:W-:-:S04]  /*0c70*/  IADD3 R23, PT, PT, R21, -0x1, RZ ;  /* 0xffffffff15177810 */ /* 0x000fc80007ffe0ff */
[----:B------:R-:W-:-:S07]  /*0c80*/  ISETP.GE.AND P1, PT, R23, RZ, PT ;  /* 0x000000ff1700720c */ /* 0x000fce0003f26270 */
[----:B------:R-:W-:Y:S01]  /*0c90*/  @P0 IMAD.MOV.U32 R23, RZ, RZ, RZ ;  /* 0x000000ffff170224 */ /* 0x000fe200078e00ff */
[----:B------:R-:W-:Y:S01]  /*0ca0*/  @!P0 MOV R23, 0xffffffc0 ;  /* 0xffffffc000178802 */ /* 0x000fe20000000f00 */
[----:B------:R-:W-:-:S04]  /*0cb0*/  @!P0 FFMA R0, R0, 1.84467440737095516160e+19, RZ ;  /* 0x5f80000000008823 */ /* 0x000fc800000000ff */
[----:B------:R-:W-:Y:S01]  /*0cc0*/  @!P1 FFMA R25, R3, 1.84467440737095516160e+19, RZ ;  /* 0x5f80000003199823 */ /* 0x000fe200000000ff */
[----:B------:R-:W-:-:S07]  /*0cd0*/  @!P1 VIADD R23, R23, 0x40 ;  /* 0x0000004017179836 */ /* 0x000fce0000000000 */
.L_x_14:
[----:B------:R-:W-:Y:S01]  /*0ce0*/  LEA R26, R21, 0xc0800000, 0x17 ;  /* 0xc0800000151a7811 */ /* 0x000fe200078eb8ff */
[----:B------:R-:W-:Y:S03]  /*0cf0*/  BSSY.RECONVERGENT B3, `(.L_x_19) ;  /* 0x0000036000037945 */ /* 0x000fe60003800200 */
[----:B------:R-:W-:Y:S01]  /*0d00*/  IADD3 R26, PT, PT, -R26, R25, RZ ;  /* 0x000000191a1a7210 */ /* 0x000fe20007ffe1ff */
[----:B------:R-:W-:-:S03]  /*0d10*/  VIADD R25, R24, 0xffffff81 ;  /* 0xffffff8118197836 */ /* 0x000fc60000000000 */
[----:B------:R0:W1:Y:S01]  /*0d20*/  MUFU.RCP R28, R26 ;  /* 0x0000001a001c7308 */ /* 0x0000620000001000 */
[----:B------:R-:W-:Y:S01]  /*0d30*/  FADD.FTZ R27, -R26, -RZ ;  /* 0x800000ff1a1b7221 */ /* 0x000fe20000010100 */
[C---:B------:R-:W-:Y:S01]  /*0d40*/  IMAD R0, R25.reuse, -0x800000, R0 ;  /* 0xff80000019007824 */ /* 0x040fe200078e0200 */
[----:B0-----:R-:W-:-:S04]  /*0d50*/  IADD3 R26, PT, PT, R25, 0x7f, -R21 ;  /* 0x0000007f191a7810 */ /* 0x001fc80007ffe815 */
[----:B------:R-:W-:Y:S01]  /*0d60*/  IADD3 R26, PT, PT, R26, R23, RZ ;  /* 0x000000171a1a7210 */ /* 0x000fe20007ffe0ff */
[----:B-1----:R-:W-:-:S04]  /*0d70*/  FFMA R3, R28, R27, 1 ;  /* 0x3f8000001c037423 */ /* 0x002fc8000000001b */
[----:B------:R-:W-:-:S04]  /*0d80*/  FFMA R3, R28, R3, R28 ;  /* 0x000000031c037223 */ /* 0x000fc8000000001c */
[----:B------:R-:W-:-:S04]  /*0d90*/  FFMA R24, R0, R3, RZ ;  /* 0x0000000300187223 */ /* 0x000fc800000000ff */
[----:B------:R-:W-:-:S04]  /*0da0*/  FFMA R28, R27, R24, R0 ;  /* 0x000000181b1c7223 */ /* 0x000fc80000000000 */
[----:B------:R-:W-:-:S04]  /*0db0*/  FFMA R24, R3, R28, R24 ;  /* 0x0000001c03187223 */ /* 0x000fc80000000018 */
[----:B------:R-:W-:-:S04]  /*0dc0*/  FFMA R27, R27, R24, R0 ;  /* 0x000000181b1b7223 */ /* 0x000fc80000000000 */
[----:B------:R-:W-:-:S05]  /*0dd0*/  FFMA R0, R3, R27, R24 ;  /* 0x0000001b03007223 */ /* 0x000fca0000000018 */
[----:B------:R-:W-:-:S04]  /*0de0*/  SHF.R.U32.HI R21, RZ, 0x17, R0 ;  /* 0x00000017ff157819 */ /* 0x000fc80000011600 */
[----:B------:R-:W-:-:S05]  /*0df0*/  LOP3.LUT R21, R21, 0xff, RZ, 0xc0, !PT ;  /* 0x000000ff15157812 */ /* 0x000fca00078ec0ff */
[----:B------:R-:W-:-:S05]  /*0e00*/  IMAD.IADD R21, R21, 0x1, R26 ;  /* 0x0000000115157824 */ /* 0x000fca00078e021a */
[----:B------:R-:W-:-:S04]  /*0e10*/  IADD3 R23, PT, PT, R21, -0x1, RZ ;  /* 0xffffffff15177810 */ /* 0x000fc80007ffe0ff */
[----:B------:R-:W-:-:S13]  /*0e20*/  ISETP.GE.U32.AND P0, PT, R23, 0xfe, PT ;  /* 0x000000fe1700780c */ /* 0x000fda0003f06070 */
[----:B------:R-:W-:Y:S05]  /*0e30*/  @!P0 BRA `(.L_x_20) ;  /* 0x0000000000808947 */ /* 0x000fea0003800000 */
[----:B------:R-:W-:-:S13]  /*0e40*/  ISETP.GT.AND P0, PT, R21, 0xfe, PT ;  /* 0x000000fe1500780c */ /* 0x000fda0003f04270 */
[----:B------:R-:W-:Y:S05]  /*0e50*/  @P0 BRA `(.L_x_21) ;  /* 0x00000000006c0947 */ /* 0x000fea0003800000 */
[----:B------:R-:W-:-:S13]  /*0e60*/  ISETP.GE.AND P0, PT, R21, 0x1, PT ;  /* 0x000000011500780c */ /* 0x000fda0003f06270 */
[----:B------:R-:W-:Y:S05]  /*0e70*/  @P0 BRA `(.L_x_22) ;  /* 0x0000000000740947 */ /* 0x000fea0003800000 */
[----:B------:R-:W-:Y:S02]  /*0e80*/  ISETP.GE.AND P0, PT, R21, -0x18, PT ;  /* 0xffffffe81500780c */ /* 0x000fe40003f06270 */
[----:B------:R-:W-:-:S11]  /*0e90*/  LOP3.LUT R0, R0, 0x80000000, RZ, 0xc0, !PT ;  /* 0x8000000000007812 */ /* 0x000fd600078ec0ff */
[----:B------:R-:W-:Y:S05]  /*0ea0*/  @!P0 BRA `(.L_x_22) ;  /* 0x0000000000688947 */ /* 0x000fea0003800000 */
[-CC-:B------:R-:W-:Y:S01]  /*0eb0*/  FFMA.RZ R23, R3, R27.reuse, R24.reuse ;  /* 0x0000001b03177223 */ /* 0x180fe2000000c018 */
[C---:B------:R-:W-:Y:S01]  /*0ec0*/  VIADD R26, R21.reuse, 0x20 ;  /* 0x00000020151a7836 */ /* 0x040fe20000000000 */
[C---:B------:R-:W-:Y:S02]  /*0ed0*/  ISETP.NE.AND P3, PT, R21.reuse, RZ, PT ;  /* 0x000000ff1500720c */ /* 0x040fe40003f65270 */
[----:B------:R-:W-:Y:S02]  /*0ee0*/  ISETP.NE.AND P1, PT, R21, RZ, PT ;  /* 0x000000ff1500720c */ /* 0x000fe40003f25270 */
[----:B------:R-:W-:Y:S01]  /*0ef0*/  LOP3.LUT R25, R23, 0x7fffff, RZ, 0xc0, !PT ;  /* 0x007fffff17197812 */ /* 0x000fe200078ec0ff */
[CCC-:B------:R-:W-:Y:S01]  /*0f00*/  FFMA.RP R23, R3.reuse, R27.reuse, R24.reuse ;  /* 0x0000001b03177223 */ /* 0x1c0fe20000008018 */
[----:B------:R-:W-:Y:S01]  /*0f10*/  FFMA.RM R24, R3, R27, R24 ;  /* 0x0000001b03187223 */ /* 0x000fe20000004018 */
[----:B------:R-:W-:Y:S02]  /*0f20*/  IADD3 R21, PT, PT, -R21, RZ, RZ ;  /* 0x000000ff15157210 */ /* 0x000fe40007ffe1ff */
[----:B------:R-:W-:-:S02]  /*0f30*/  LOP3.LUT R25, R25, 0x800000, RZ, 0xfc, !PT ;  /* 0x0080000019197812 */ /* 0x000fc400078efcff */
[----:B------:R-:W-:Y:S02]  /*0f40*/  FSETP.NEU.FTZ.AND P0, PT, R23, R24, PT ;  /* 0x000000181700720b */ /* 0x000fe40003f1d000 */
[----:B------:R-:W-:Y:S02]  /*0f50*/  SHF.L.U32 R26, R25, R26, RZ ;  /* 0x0000001a191a7219 */ /* 0x000fe400000006ff */
[----:B------:R-:W-:Y:S02]  /*0f60*/  SEL R24, R21, RZ, P3 ;  /* 0x000000ff15187207 */ /* 0x000fe40001800000 */
[----:B------:R-:W-:Y:S02]  /*0f70*/  ISETP.NE.AND P1, PT, R26, RZ, P1 ;  /* 0x000000ff1a00720c */ /* 0x000fe40000f25270 */
[----:B------:R-:W-:Y:S02]  /*0f80*/  SHF.R.U32.HI R24, RZ, R24, R25 ;  /* 0x00000018ff187219 */ /* 0x000fe40000011619 */
[----:B------:R-:W-:-:S02]  /*0f90*/  PLOP3.LUT P0, PT, P0, P1, PT, 0xf8, 0x8f ;  /* 0x00000000008f781c */ /* 0x000fc40000703f70 */
[----:B------:R-:W-:Y:S02]  /*0fa0*/  SHF.R.U32.HI R26, RZ, 0x1, R24 ;  /* 0x00000001ff1a7819 */ /* 0x000fe40000011618 */
[----:B------:R-:W-:-:S04]  /*0fb0*/  SEL R3, RZ, 0x1, !P0 ;  /* 0x00000001ff037807 */ /* 0x000fc80004000000 */
[----:B------:R-:W-:-:S04]  /*0fc0*/  LOP3.LUT R3, R3, 0x1, R26, 0xf8, !PT ;  /* 0x0000000103037812 */ /* 0x000fc800078ef81a */
[----:B------:R-:W-:-:S05]  /*0fd0*/  LOP3.LUT R3, R3, R24, RZ, 0xc0, !PT ;  /* 0x0000001803037212 */ /* 0x000fca00078ec0ff */
[----:B------:R-:W-:-:S05]  /*0fe0*/  IMAD.IADD R3, R26, 0x1, R3 ;  /* 0x000000011a037824 */ /* 0x000fca00078e0203 */
[----:B------:R-:W-:Y:S01]  /*0ff0*/  LOP3.LUT R0, R3, R0, RZ, 0xfc, !PT ;  /* 0x0000000003007212 */ /* 0x000fe200078efcff */
[----:B------:R-:W-:Y:S06]  /*1000*/  BRA `(.L_x_22) ;  /* 0x0000000000107947 */ /* 0x000fec0003800000 */
.L_x_21:
[----:B------:R-:W-:-:S04]  /*1010*/  LOP3.LUT R0, R0, 0x80000000, RZ, 0xc0, !PT ;  /* 0x8000000000007812 */ /* 0x000fc800078ec0ff */
[----:B------:R-:W-:Y:S01]  /*1020*/  LOP3.LUT R0, R0, 0x7f800000, RZ, 0xfc, !PT ;  /* 0x7f80000000007812 */ /* 0x000fe200078efcff */
[----:B------:R-:W-:Y:S06]  /*1030*/  BRA `(.L_x_22) ;  /* 0x0000000000047947 */ /* 0x000fec0003800000 */
.L_x_20:
[----:B------:R-:W-:-:S07]  /*1040*/  LEA R0, R26, R0, 0x17 ;  /* 0x000000001a007211 */ /* 0x000fce00078eb8ff */
.L_x_22:
[----:B------:R-:W-:Y:S05]  /*1050*/  BSYNC.RECONVERGENT B3 ;  /* 0x0000000000037941 */ /* 0x000fea0003800200 */
.L_x_19:
[----:B------:R-:W-:Y:S05]  /*1060*/  BRA `(.L_x_23) ;  /* 0x0000000000207947 */ /* 0x000fea0003800000 */
.L_x_18:
[----:B------:R-:W-:-:S04]  /*1070*/  LOP3.LUT R0, R25, 0x80000000, R0, 0x48, !PT ;  /* 0x8000000019007812 */ /* 0x000fc800078e4800 */
[----:B------:R-:W-:Y:S01]  /*1080*/  LOP3.LUT R0, R0, 0x7f800000, RZ, 0xfc, !PT ;  /* 0x7f80000000007812 */ /* 0x000fe200078efcff */
[----:B------:R-:W-:Y:S06]  /*1090*/  BRA `(.L_x_23) ;  /* 0x0000000000147947 */ /* 0x000fec0003800000 */
.L_x_17:
[----:B------:R-:W-:Y:S01]  /*10a0*/  LOP3.LUT R0, R25, 0x80000000, R0, 0x48, !PT ;  /* 0x8000000019007812 */ /* 0x000fe200078e4800 */
[----:B------:R-:W-:Y:S06]  /*10b0*/  BRA `(.L_x_23) ;  /* 0x00000000000c7947 */ /* 0x000fec0003800000 */
.L_x_16:
[----:B------:R-:W0:Y:S01]  /*10c0*/  MUFU.RSQ R0, -QNAN ;  /* 0xffc0000000007908 */ /* 0x000e220000001400 */
[----:B------:R-:W-:Y:S05]  /*10d0*/  BRA `(.L_x_23) ;  /* 0x0000000000047947 */ /* 0x000fea0003800000 */
.L_x_15:
[----:B------:R-:W-:-:S07]  /*10e0*/  FADD.FTZ R0, R0, R3 ;  /* 0x0000000300007221 */ /* 0x000fce0000010000 */
.L_x_23:
[----:B------:R-:W-:Y:S05]  /*10f0*/  BSYNC.RECONVERGENT B2 ;  /* 0x0000000000027941 */ /* 0x000fea0003800200 */
.L_x_13:
[----:B------:R-:W-:-:S04]  /*1100*/  HFMA2 R23, -RZ, RZ, 0, 0 ;  /* 0x00000000ff177431 */ /* 0x000fc800000001ff */
[----:B0-----:R-:W-:Y:S05]  /*1110*/  RET.REL.NODEC R22 `(_Z9diffusionPjPA64_A64_fS2_fPii) ;  /* 0xffffffec16b87950 */ /* 0x001fea0003c3ffff */
.L_x_24:
[----:B------:R-:W-:-:S00]  /*1120*/  BRA `(.L_x_24) ;  /* 0xfffffffc00fc7947 */ /* 0x000fc0000383ffff */
[----:B------:R-:W-:-:S00]  /*1130*/  NOP ;  /* 0x0000000000007918 */ /* 0x000fc00000000000 */
        /* <DEDUP_REMOVED lines=12> */
.L_x_25:


//--------------------- .nv.shared.reserved.0     --------------------------
	.section	.nv.shared.reserved.0,"aw",@nobits
	.weak		__nv_reservedSMEM_offset_0_alias
	.size		__nv_reservedSMEM_offset_0_alias, 0, 64
	.other		__nv_reservedSMEM_offset_0_alias,@"STO_CUDA_RESERVED_SHARED STV_DEFAULT"
__nv_reservedSMEM_offset_0_alias:
	.zero		0
	.zero		64


//--------------------- .nv.constant0._Z9diffusionPjPA64_A64_fS2_fPii --------------------------
	.section	.nv.constant0._Z9diffusionPjPA64_A64_fS2_fPii,"a",@progbits
	.sectionflags	@""
	.align	4
.nv.constant0._Z9diffusionPjPA64_A64_fS2_fPii:
	.zero		940


//--------------------- SYMBOLS --------------------------

	.type		.nv.reservedSmem.offset0,@object
	.size		.nv.reservedSmem.offset0,0x4
